//
// Generated by NVIDIA NVVM Compiler
//
// Compiler Build ID: CL-36424714
// Cuda compilation tools, release 13.0, V13.0.88
// Based on NVVM 20.0.0
//

.version 9.0
.target sm_100
.address_size 64

	// .globl	_Z11first_stagePiii

.visible .entry _Z11first_stagePiii(
	.param .u64 .ptr .align 1 _Z11first_stagePiii_param_0,
	.param .u32 _Z11first_stagePiii_param_1,
	.param .u32 _Z11first_stagePiii_param_2
)
{
	.reg .pred 	%p<7>;
	.reg .b32 	%r<15>;
	.reg .b64 	%rd<7>;

	ld.param.u64 	%rd2, [_Z11first_stagePiii_param_0];
	ld.param.u32 	%r4, [_Z11first_stagePiii_param_2];
	mov.u32 	%r1, %tid.x;
	setp.lt.s32 	%p1, %r4, 2;
	and.b32  	%r5, %r1, 1;
	setp.eq.b32 	%p2, %r5, 1;
	or.pred  	%p3, %p1, %p2;
	@%p3 bra 	$L__BB0_3;
	cvta.to.global.u64 	%rd3, %rd2;
	mov.u32 	%r7, %ntid.x;
	mov.u32 	%r8, %ctaid.x;
	mad.lo.s32 	%r9, %r8, %r7, %r1;
	mul.wide.s32 	%rd4, %r9, 4;
	add.s64 	%rd1, %rd3, %rd4;
	mov.b32 	%r14, 1;
$L__BB0_2:
	mul.wide.s32 	%rd5, %r14, 4;
	add.s64 	%rd6, %rd1, %rd5;
	ld.global.u32 	%r10, [%rd6];
	ld.global.u32 	%r11, [%rd1];
	add.s32 	%r12, %r11, %r10;
	st.global.u32 	[%rd1], %r12;
	shl.b32 	%r14, %r14, 1;
	bar.sync 	0;
	setp.lt.s32 	%p4, %r14, %r4;
	and.b32  	%r13, %r14, %r1;
	setp.eq.s32 	%p5, %r13, 0;
	and.pred  	%p6, %p4, %p5;
	@%p6 bra 	$L__BB0_2;
$L__BB0_3:
	ret;

}
	// .globl	_Z12second_stagePiii
.visible .entry _Z12second_stagePiii(
	.param .u64 .ptr .align 1 _Z12second_stagePiii_param_0,
	.param .u32 _Z12second_stagePiii_param_1,
	.param .u32 _Z12second_stagePiii_param_2
)
{
	.reg .pred 	%p<8>;
	.reg .b32 	%r<19>;
	.reg .b64 	%rd<7>;

	ld.param.u64 	%rd2, [_Z12second_stagePiii_param_0];
	ld.param.u32 	%r6, [_Z12second_stagePiii_param_2];
	mov.u32 	%r1, %tid.x;
	mov.u32 	%r2, %ntid.x;
	setp.lt.s32 	%p1, %r6, 4;
	@%p1 bra 	$L__BB1_6;
	cvta.to.global.u64 	%rd3, %rd2;
	shr.u32 	%r18, %r6, 2;
	mov.u32 	%r7, %ctaid.x;
	mad.lo.s32 	%r8, %r7, %r2, %r1;
	mul.wide.s32 	%rd4, %r8, 4;
	add.s64 	%rd1, %rd3, %rd4;
$L__BB1_2:
	mov.u32 	%r4, %r18;
	rem.u32 	%r9, %r1, %r4;
	setp.ne.s32 	%p2, %r9, 0;
	@%p2 bra 	$L__BB1_5;
	div.u32 	%r11, %r1, %r4;
	and.b32  	%r12, %r11, 1;
	setp.eq.b32 	%p3, %r12, 1;
	not.pred 	%p4, %p3;
	add.s32 	%r13, %r4, %r1;
	setp.ge.u32 	%p5, %r13, %r2;
	or.pred  	%p6, %p4, %p5;
	@%p6 bra 	$L__BB1_5;
	shl.b32 	%r14, %r4, 2;
	cvt.u64.u32 	%rd5, %r14;
	add.s64 	%rd6, %rd1, %rd5;
	ld.global.u32 	%r15, [%rd6];
	ld.global.u32 	%r16, [%rd1];
	add.s32 	%r17, %r16, %r15;
	st.global.u32 	[%rd1], %r17;
$L__BB1_5:
	shr.u32 	%r18, %r4, 1;
	bar.sync 	0;
	setp.gt.u32 	%p7, %r4, 1;
	@%p7 bra 	$L__BB1_2;
$L__BB1_6:
	ret;

}
	// .globl	_Z11third_stagePiii
.visible .entry _Z11third_stagePiii(
	.param .u64 .ptr .align 1 _Z11third_stagePiii_param_0,
	.param .u32 _Z11third_stagePiii_param_1,
	.param .u32 _Z11third_stagePiii_param_2
)
{
	.reg .pred 	%p<7>;
	.reg .b32 	%r<16>;
	.reg .b64 	%rd<7>;

	ld.param.u64 	%rd3, [_Z11third_stagePiii_param_0];
	ld.param.u32 	%r4, [_Z11third_stagePiii_param_1];
	ld.param.u32 	%r5, [_Z11third_stagePiii_param_2];
	cvta.to.global.u64 	%rd1, %rd3;
	mov.u32 	%r1, %tid.x;
	setp.lt.s32 	%p1, %r5, 2;
	and.b32  	%r6, %r1, 1;
	setp.eq.b32 	%p2, %r6, 1;
	or.pred  	%p3, %p1, %p2;
	@%p3 bra 	$L__BB2_3;
	mul.lo.s32 	%r8, %r4, %r1;
	mul.wide.s32 	%rd4, %r8, 4;
	add.s64 	%rd2, %rd1, %rd4;
	mov.b32 	%r15, 1;
$L__BB2_2:
	add.s32 	%r9, %r15, %r1;
	mul.lo.s32 	%r10, %r9, %r4;
	mul.wide.s32 	%rd5, %r10, 4;
	add.s64 	%rd6, %rd1, %rd5;
	ld.global.u32 	%r11, [%rd6];
	ld.global.u32 	%r12, [%rd2];
	add.s32 	%r13, %r12, %r11;
	st.global.u32 	[%rd2], %r13;
	shl.b32 	%r15, %r15, 1;
	bar.sync 	0;
	setp.lt.s32 	%p4, %r15, %r5;
	and.b32  	%r14, %r15, %r1;
	setp.eq.s32 	%p5, %r14, 0;
	and.pred  	%p6, %p4, %p5;
	@%p6 bra 	$L__BB2_2;
$L__BB2_3:
	ret;

}
	// .globl	_Z12fourth_stagePiii
.visible .entry _Z12fourth_stagePiii(
	.param .u64 .ptr .align 1 _Z12fourth_stagePiii_param_0,
	.param .u32 _Z12fourth_stagePiii_param_1,
	.param .u32 _Z12fourth_stagePiii_param_2
)
{
	.reg .pred 	%p<8>;
	.reg .b32 	%r<18>;
	.reg .b64 	%rd<7>;

	ld.param.u64 	%rd3, [_Z12fourth_stagePiii_param_0];
	ld.param.u32 	%r6, [_Z12fourth_stagePiii_param_1];
	ld.param.u32 	%r7, [_Z12fourth_stagePiii_param_2];
	cvta.to.global.u64 	%rd1, %rd3;
	mov.u32 	%r1, %tid.x;
	setp.lt.s32 	%p1, %r7, 4;
	@%p1 bra 	$L__BB3_6;
	shr.u32 	%r17, %r7, 2;
	mul.lo.s32 	%r8, %r6, %r1;
	mul.wide.s32 	%rd4, %r8, 4;
	add.s64 	%rd2, %rd1, %rd4;
$L__BB3_2:
	mov.u32 	%r3, %r17;
	rem.u32 	%r9, %r1, %r3;
	setp.ne.s32 	%p2, %r9, 0;
	@%p2 bra 	$L__BB3_5;
	div.u32 	%r11, %r1, %r3;
	and.b32  	%r12, %r11, 1;
	setp.eq.b32 	%p3, %r12, 1;
	not.pred 	%p4, %p3;
	add.s32 	%r4, %r3, %r1;
	setp.ge.s32 	%p5, %r4, %r7;
	or.pred  	%p6, %p4, %p5;
	@%p6 bra 	$L__BB3_5;
	mul.lo.s32 	%r13, %r4, %r6;
	mul.wide.s32 	%rd5, %r13, 4;
	add.s64 	%rd6, %rd1, %rd5;
	ld.global.u32 	%r14, [%rd6];
	ld.global.u32 	%r15, [%rd2];
	add.s32 	%r16, %r15, %r14;
	st.global.u32 	[%rd2], %r16;
$L__BB3_5:
	shr.u32 	%r17, %r3, 1;
	bar.sync 	0;
	setp.gt.u32 	%p7, %r3, 1;
	@%p7 bra 	$L__BB3_2;
$L__BB3_6:
	ret;

}
	// .globl	_Z11fifth_stagePiii
.visible .entry _Z11fifth_stagePiii(
	.param .u64 .ptr .align 1 _Z11fifth_stagePiii_param_0,
	.param .u32 _Z11fifth_stagePiii_param_1,
	.param .u32 _Z11fifth_stagePiii_param_2
)
{
	.reg .pred 	%p<3>;
	.reg .b32 	%r<13>;
	.reg .b64 	%rd<7>;

	ld.param.u64 	%rd1, [_Z11fifth_stagePiii_param_0];
	ld.param.u32 	%r4, [_Z11fifth_stagePiii_param_1];
	ld.param.u32 	%r3, [_Z11fifth_stagePiii_param_2];
	mov.u32 	%r5, %tid.x;
	mov.u32 	%r1, %ctaid.x;
	mov.u32 	%r6, %ntid.x;
	mad.lo.s32 	%r2, %r1, %r6, %r5;
	add.s32 	%r7, %r4, -1;
	setp.eq.s32 	%p1, %r1, %r7;
	@%p1 bra 	$L__BB4_3;
	rem.s32 	%r8, %r2, %r3;
	setp.eq.s32 	%p2, %r8, 0;
	@%p2 bra 	$L__BB4_3;
	cvta.to.global.u64 	%rd2, %rd1;
	mad.lo.s32 	%r9, %r3, %r1, %r3;
	mul.wide.s32 	%rd3, %r9, 4;
	add.s64 	%rd4, %rd2, %rd3;
	ld.global.u32 	%r10, [%rd4];
	mul.wide.s32 	%rd5, %r2, 4;
	add.s64 	%rd6, %rd2, %rd5;
	ld.global.u32 	%r11, [%rd6];
	add.s32 	%r12, %r11, %r10;
	st.global.u32 	[%rd6], %r12;
$L__BB4_3:
	ret;

}


// ===== COMPILED SASS (sm_100) =====

	.target	sm_100

	.elftype	@"ET_EXEC"


//--------------------- .note.nv.tkinfo           --------------------------
	.section	.note.nv.tkinfo,"",@"SHT_NOTE"
	.sectionflags	@"SHF_NOTE_NV_TKINFO"
	.tkinfo
        /*0018*/ 	.word	0x00000002
        /*0030*/ 	.string	""
        /*0030*/ 	.string	"ptxas"
        /*0030*/ 	.string	"Cuda compilation tools, release 13.0, V13.0.88"
        /*0030*/ 	.string	"Build cuda_13.0.r13.0/compiler.36424714_0"
        /*0030*/ 	.string	"-arch sm_100 -m 64 "



//--------------------- .note.nv.cuinfo           --------------------------
	.section	.note.nv.cuinfo,"",@"SHT_NOTE"
	.sectionflags	@"SHF_NOTE_NV_CUINFO"
        /*0018*/ 	.short	0x0002
        /*001a*/ 	.short	0x0064
        /*001c*/ 	.short	0x0082
	.zero		2


//--------------------- .nv.info                  --------------------------
	.section	.nv.info,"",@"SHT_CUDA_INFO"
	.align	4


	//----- nvinfo : EIATTR_REGCOUNT
	.align		4
        /*0000*/ 	.byte	0x04, 0x2f
        /*0002*/ 	.short	(.L_1 - .L_0)
	.align		4
.L_0:
        /*0004*/ 	.word	index@(_Z11first_stagePiii)
        /*0008*/ 	.word	0x0000000c


	//----- nvinfo : EIATTR_FRAME_SIZE
	.align		4
.L_1:
        /*000c*/ 	.byte	0x04, 0x11
        /*000e*/ 	.short	(.L_3 - .L_2)
	.align		4
.L_2:
        /*0010*/ 	.word	index@(_Z11first_stagePiii)
        /*0014*/ 	.word	0x00000000


	//----- nvinfo : EIATTR_REGCOUNT
	.align		4
.L_3:
        /*0018*/ 	.byte	0x04, 0x2f
        /*001a*/ 	.short	(.L_5 - .L_4)
	.align		4
.L_4:
        /*001c*/ 	.word	index@(_Z12second_stagePiii)
        /*0020*/ 	.word	0x0000000c


	//----- nvinfo : EIATTR_FRAME_SIZE
	.align		4
.L_5:
        /*0024*/ 	.byte	0x04, 0x11
        /*0026*/ 	.short	(.L_7 - .L_6)
	.align		4
.L_6:
        /*0028*/ 	.word	index@(_Z12second_stagePiii)
        /*002c*/ 	.word	0x00000000


	//----- nvinfo : EIATTR_REGCOUNT
	.align		4
.L_7:
        /*0030*/ 	.byte	0x04, 0x2f
        /*0032*/ 	.short	(.L_9 - .L_8)
	.align		4
.L_8:
        /*0034*/ 	.word	index@(_Z11third_stagePiii)
        /*0038*/ 	.word	0x00000010


	//----- nvinfo : EIATTR_FRAME_SIZE
	.align		4
.L_9:
        /*003c*/ 	.byte	0x04, 0x11
        /*003e*/ 	.short	(.L_11 - .L_10)
	.align		4
.L_10:
        /*0040*/ 	.word	index@(_Z11third_stagePiii)
        /*0044*/ 	.word	0x00000000


	//----- nvinfo : EIATTR_REGCOUNT
	.align		4
.L_11:
        /*0048*/ 	.byte	0x04, 0x2f
        /*004a*/ 	.short	(.L_13 - .L_12)
	.align		4
.L_12:
        /*004c*/ 	.word	index@(_Z12fourth_stagePiii)
        /*0050*/ 	.word	0x0000000e


	//----- nvinfo : EIATTR_FRAME_SIZE
	.align		4
.L_13:
        /*0054*/ 	.byte	0x04, 0x11
        /*0056*/ 	.short	(.L_15 - .L_14)
	.align		4
.L_14:
        /*0058*/ 	.word	index@(_Z12fourth_stagePiii)
        /*005c*/ 	.word	0x00000000


	//----- nvinfo : EIATTR_REGCOUNT
	.align		4
.L_15:
        /*0060*/ 	.byte	0x04, 0x2f
        /*0062*/ 	.short	(.L_17 - .L_16)
	.align		4
.L_16:
        /*0064*/ 	.word	index@(_Z11fifth_stagePiii)
        /*0068*/ 	.word	0x0000000c


	//----- nvinfo : EIATTR_FRAME_SIZE
	.align		4
.L_17:
        /*006c*/ 	.byte	0x04, 0x11
        /*006e*/ 	.short	(.L_19 - .L_18)
	.align		4
.L_18:
        /*0070*/ 	.word	index@(_Z11fifth_stagePiii)
        /*0074*/ 	.word	0x00000000


	//----- nvinfo : EIATTR_MIN_STACK_SIZE
	.align		4
.L_19:
        /*0078*/ 	.byte	0x04, 0x12
        /*007a*/ 	.short	(.L_21 - .L_20)
	.align		4
.L_20:
        /*007c*/ 	.word	index@(_Z11fifth_stagePiii)
        /*0080*/ 	.word	0x00000000


	//----- nvinfo : EIATTR_MIN_STACK_SIZE
	.align		4
.L_21:
        /*0084*/ 	.byte	0x04, 0x12
        /*0086*/ 	.short	(.L_23 - .L_22)
	.align		4
.L_22:
        /*0088*/ 	.word	index@(_Z12fourth_stagePiii)
        /*008c*/ 	.word	0x00000000


	//----- nvinfo : EIATTR_MIN_STACK_SIZE
	.align		4
.L_23:
        /*0090*/ 	.byte	0x04, 0x12
        /*0092*/ 	.short	(.L_25 - .L_24)
	.align		4
.L_24:
        /*0094*/ 	.word	index@(_Z11third_stagePiii)
        /*0098*/ 	.word	0x00000000


	//----- nvinfo : EIATTR_MIN_STACK_SIZE
	.align		4
.L_25:
        /*009c*/ 	.byte	0x04, 0x12
        /*009e*/ 	.short	(.L_27 - .L_26)
	.align		4
.L_26:
        /*00a0*/ 	.word	index@(_Z12second_stagePiii)
        /*00a4*/ 	.word	0x00000000


	//----- nvinfo : EIATTR_MIN_STACK_SIZE
	.align		4
.L_27:
        /*00a8*/ 	.byte	0x04, 0x12
        /*00aa*/ 	.short	(.L_29 - .L_28)
	.align		4
.L_28:
        /*00ac*/ 	.word	index@(_Z11first_stagePiii)
        /*00b0*/ 	.word	0x00000000
.L_29:


//--------------------- .nv.compat                --------------------------
	.section	.nv.compat,"",@"SHT_CUDA_COMPAT_INFO"
	.align	4
        /*0000*/ 	.byte	0x02, 0x09, 0x00, 0x00, 0x02, 0x02, 0x01, 0x00, 0x02, 0x05, 0x05, 0x00, 0x03, 0x07, 0x01, 0x01
        /*0010*/ 	.byte	0x02, 0x03, 0x00, 0x00, 0x02, 0x06, 0x01, 0x00, 0x04, 0x0b, 0x08, 0x00, 0x09, 0x00, 0x00, 0x00
        /*0020*/ 	.byte	0x00, 0x00, 0x00, 0x00


//--------------------- .nv.info._Z11fifth_stagePiii --------------------------
	.section	.nv.info._Z11fifth_stagePiii,"",@"SHT_CUDA_INFO"
	.sectionflags	@""
	.align	4


	//----- nvinfo : EIATTR_CUDA_API_VERSION
	.align		4
        /*0000*/ 	.byte	0x04, 0x37
        /*0002*/ 	.short	(.L_31 - .L_30)
.L_30:
        /*0004*/ 	.word	0x00000082


	//----- nvinfo : EIATTR_KPARAM_INFO
	.align		4
.L_31:
        /*0008*/ 	.byte	0x04, 0x17
        /*000a*/ 	.short	(.L_33 - .L_32)
.L_32:
        /*000c*/ 	.word	0x00000000
        /*0010*/ 	.short	0x0002
        /*0012*/ 	.short	0x000c
        /*0014*/ 	.byte	0x00, 0xf0, 0x11, 0x00


	//----- nvinfo : EIATTR_KPARAM_INFO
	.align		4
.L_33:
        /*0018*/ 	.byte	0x04, 0x17
        /*001a*/ 	.short	(.L_35 - .L_34)
.L_34:
        /*001c*/ 	.word	0x00000000
        /*0020*/ 	.short	0x0001
        /*0022*/ 	.short	0x0008
        /*0024*/ 	.byte	0x00, 0xf0, 0x11, 0x00


	//----- nvinfo : EIATTR_KPARAM_INFO
	.align		4
.L_35:
        /*0028*/ 	.byte	0x04, 0x17
        /*002a*/ 	.short	(.L_37 - .L_36)
.L_36:
        /*002c*/ 	.word	0x00000000
        /*0030*/ 	.short	0x0000
        /*0032*/ 	.short	0x0000
        /*0034*/ 	.byte	0x00, 0xf5, 0x21, 0x00


	//----- nvinfo : EIATTR_SPARSE_MMA_MASK
	.align		4
.L_37:
        /*0038*/ 	.byte	0x03, 0x50
        /*003a*/ 	.short	0x0000


	//----- nvinfo : EIATTR_MAXREG_COUNT
	.align		4
        /*003c*/ 	.byte	0x03, 0x1b
        /*003e*/ 	.short	0x00ff


	//----- nvinfo : EIATTR_MERCURY_ISA_VERSION
	.align		4
        /*0040*/ 	.byte	0x03, 0x5f
        /*0042*/ 	.short	0x0101


	//----- nvinfo : EIATTR_VRC_CTA_INIT_COUNT
	.align		4
        /*0044*/ 	.byte	0x02, 0x4a
	.zero		1
	.zero		1


	//----- nvinfo : EIATTR_EXIT_INSTR_OFFSETS
	.align		4
        /*0048*/ 	.byte	0x04, 0x1c
        /*004a*/ 	.short	(.L_39 - .L_38)


	//   ....[0]....
.L_38:
        /*004c*/ 	.word	0x00000050


	//   ....[1]....
        /*0050*/ 	.word	0x00000200


	//   ....[2]....
        /*0054*/ 	.word	0x000002a0


	//----- nvinfo : EIATTR_CBANK_PARAM_SIZE
	.align		4
.L_39:
        /*0058*/ 	.byte	0x03, 0x19
        /*005a*/ 	.short	0x0010


	//----- nvinfo : EIATTR_PARAM_CBANK
	.align		4
        /*005c*/ 	.byte	0x04, 0x0a
        /*005e*/ 	.short	(.L_41 - .L_40)
	.align		4
.L_40:
        /*0060*/ 	.word	index@(.nv.constant0._Z11fifth_stagePiii)
        /*0064*/ 	.short	0x0380
        /*0066*/ 	.short	0x0010


	//----- nvinfo : EIATTR_SW_WAR
	.align		4
.L_41:
        /*0068*/ 	.byte	0x04, 0x36
        /*006a*/ 	.short	(.L_43 - .L_42)
.L_42:
        /*006c*/ 	.word	0x00000008
.L_43:


//--------------------- .nv.info._Z12fourth_stagePiii --------------------------
	.section	.nv.info._Z12fourth_stagePiii,"",@"SHT_CUDA_INFO"
	.sectionflags	@""
	.align	4


	//----- nvinfo : EIATTR_CUDA_API_VERSION
	.align		4
        /*0000*/ 	.byte	0x04, 0x37
        /*0002*/ 	.short	(.L_45 - .L_44)
.L_44:
        /*0004*/ 	.word	0x00000082


	//----- nvinfo : EIATTR_KPARAM_INFO
	.align		4
.L_45:
        /*0008*/ 	.byte	0x04, 0x17
        /*000a*/ 	.short	(.L_47 - .L_46)
.L_46:
        /*000c*/ 	.word	0x00000000
        /*0010*/ 	.short	0x0002
        /*0012*/ 	.short	0x000c
        /*0014*/ 	.byte	0x00, 0xf0, 0x11, 0x00


	//----- nvinfo : EIATTR_KPARAM_INFO
	.align		4
.L_47:
        /*0018*/ 	.byte	0x04, 0x17
        /*001a*/ 	.short	(.L_49 - .L_48)
.L_48:
        /*001c*/ 	.word	0x00000000
        /*0020*/ 	.short	0x0001
        /*0022*/ 	.short	0x0008
        /*0024*/ 	.byte	0x00, 0xf0, 0x11, 0x00


	//----- nvinfo : EIATTR_KPARAM_INFO
	.align		4
.L_49:
        /*0028*/ 	.byte	0x04, 0x17
        /*002a*/ 	.short	(.L_51 - .L_50)
.L_50:
        /*002c*/ 	.word	0x00000000
        /*0030*/ 	.short	0x0000
        /*0032*/ 	.short	0x0000
        /*0034*/ 	.byte	0x00, 0xf5, 0x21, 0x00


	//----- nvinfo : EIATTR_SPARSE_MMA_MASK
	.align		4
.L_51:
        /*0038*/ 	.byte	0x03, 0x50
        /*003a*/ 	.short	0x0000


	//----- nvinfo : EIATTR_MAXREG_COUNT
	.align		4
        /*003c*/ 	.byte	0x03, 0x1b
        /*003e*/ 	.short	0x00ff


	//----- nvinfo : EIATTR_NUM_BARRIERS
	.align		4
        /*0040*/ 	.byte	0x02, 0x4c
        /*0042*/ 	.byte	0x01
	.zero		1


	//----- nvinfo : EIATTR_MERCURY_ISA_VERSION
	.align		4
        /*0044*/ 	.byte	0x03, 0x5f
        /*0046*/ 	.short	0x0101


	//----- nvinfo : EIATTR_VRC_CTA_INIT_COUNT
	.align		4
        /*0048*/ 	.byte	0x02, 0x4a
	.zero		1
	.zero		1


	//----- nvinfo : EIATTR_EXIT_INSTR_OFFSETS
	.align		4
        /*004c*/ 	.byte	0x04, 0x1c
        /*004e*/ 	.short	(.L_53 - .L_52)


	//   ....[0]....
.L_52:
        /*0050*/ 	.word	0x00000030


	//   ....[1]....
        /*0054*/ 	.word	0x00000360


	//----- nvinfo : EIATTR_CRS_STACK_SIZE
	.align		4
.L_53:
        /*0058*/ 	.byte	0x04, 0x1e
        /*005a*/ 	.short	(.L_55 - .L_54)
.L_54:
        /*005c*/ 	.word	0x00000000


	//----- nvinfo : EIATTR_CBANK_PARAM_SIZE
	.align		4
.L_55:
        /*0060*/ 	.byte	0x03, 0x19
        /*0062*/ 	.short	0x0010


	//----- nvinfo : EIATTR_PARAM_CBANK
	.align		4
        /*0064*/ 	.byte	0x04, 0x0a
        /*0066*/ 	.short	(.L_57 - .L_56)
	.align		4
.L_56:
        /*0068*/ 	.word	index@(.nv.constant0._Z12fourth_stagePiii)
        /*006c*/ 	.short	0x0380
        /*006e*/ 	.short	0x0010


	//----- nvinfo : EIATTR_SW_WAR
	.align		4
.L_57:
        /*0070*/ 	.byte	0x04, 0x36
        /*0072*/ 	.short	(.L_59 - .L_58)
.L_58:
        /*0074*/ 	.word	0x00000008
.L_59:


//--------------------- .nv.info._Z11third_stagePiii --------------------------
	.section	.nv.info._Z11third_stagePiii,"",@"SHT_CUDA_INFO"
	.sectionflags	@""
	.align	4


	//----- nvinfo : EIATTR_CUDA_API_VERSION
	.align		4
        /*0000*/ 	.byte	0x04, 0x37
        /*0002*/ 	.short	(.L_61 - .L_60)
.L_60:
        /*0004*/ 	.word	0x00000082


	//----- nvinfo : EIATTR_KPARAM_INFO
	.align		4
.L_61:
        /*0008*/ 	.byte	0x04, 0x17
        /*000a*/ 	.short	(.L_63 - .L_62)
.L_62:
        /*000c*/ 	.word	0x00000000
        /*0010*/ 	.short	0x0002
        /*0012*/ 	.short	0x000c
        /*0014*/ 	.byte	0x00, 0xf0, 0x11, 0x00


	//----- nvinfo : EIATTR_KPARAM_INFO
	.align		4
.L_63:
        /*0018*/ 	.byte	0x04, 0x17
        /*001a*/ 	.short	(.L_65 - .L_64)
.L_64:
        /*001c*/ 	.word	0x00000000
        /*0020*/ 	.short	0x0001
        /*0022*/ 	.short	0x0008
        /*0024*/ 	.byte	0x00, 0xf0, 0x11, 0x00


	//----- nvinfo : EIATTR_KPARAM_INFO
	.align		4
.L_65:
        /*0028*/ 	.byte	0x04, 0x17
        /*002a*/ 	.short	(.L_67 - .L_66)
.L_66:
        /*002c*/ 	.word	0x00000000
        /*0030*/ 	.short	0x0000
        /*0032*/ 	.short	0x0000
        /*0034*/ 	.byte	0x00, 0xf5, 0x21, 0x00


	//----- nvinfo : EIATTR_SPARSE_MMA_MASK
	.align		4
.L_67:
        /*0038*/ 	.byte	0x03, 0x50
        /*003a*/ 	.short	0x0000


	//----- nvinfo : EIATTR_MAXREG_COUNT
	.align		4
        /*003c*/ 	.byte	0x03, 0x1b
        /*003e*/ 	.short	0x00ff


	//----- nvinfo : EIATTR_NUM_BARRIERS
	.align		4
        /*0040*/ 	.byte	0x02, 0x4c
        /*0042*/ 	.byte	0x01
	.zero		1


	//----- nvinfo : EIATTR_MERCURY_ISA_VERSION
	.align		4
        /*0044*/ 	.byte	0x03, 0x5f
        /*0046*/ 	.short	0x0101


	//----- nvinfo : EIATTR_VRC_CTA_INIT_COUNT
	.align		4
        /*0048*/ 	.byte	0x02, 0x4a
	.zero		1
	.zero		1


	//----- nvinfo : EIATTR_EXIT_INSTR_OFFSETS
	.align		4
        /*004c*/ 	.byte	0x04, 0x1c
        /*004e*/ 	.short	(.L_69 - .L_68)


	//   ....[0]....
.L_68:
        /*0050*/ 	.word	0x00000060


	//   ....[1]....
        /*0054*/ 	.word	0x000001a0


	//----- nvinfo : EIATTR_CRS_STACK_SIZE
	.align		4
.L_69:
        /*0058*/ 	.byte	0x04, 0x1e
        /*005a*/ 	.short	(.L_71 - .L_70)
.L_70:
        /*005c*/ 	.word	0x00000000


	//----- nvinfo : EIATTR_CBANK_PARAM_SIZE
	.align		4
.L_71:
        /*0060*/ 	.byte	0x03, 0x19
        /*0062*/ 	.short	0x0010


	//----- nvinfo : EIATTR_PARAM_CBANK
	.align		4
        /*0064*/ 	.byte	0x04, 0x0a
        /*0066*/ 	.short	(.L_73 - .L_72)
	.align		4
.L_72:
        /*0068*/ 	.word	index@(.nv.constant0._Z11third_stagePiii)
        /*006c*/ 	.short	0x0380
        /*006e*/ 	.short	0x0010


	//----- nvinfo : EIATTR_SW_WAR
	.align		4
.L_73:
        /*0070*/ 	.byte	0x04, 0x36
        /*0072*/ 	.short	(.L_75 - .L_74)
.L_74:
        /*0074*/ 	.word	0x00000008
.L_75:


//--------------------- .nv.info._Z12second_stagePiii --------------------------
	.section	.nv.info._Z12second_stagePiii,"",@"SHT_CUDA_INFO"
	.sectionflags	@""
	.align	4


	//----- nvinfo : EIATTR_CUDA_API_VERSION
	.align		4
        /*0000*/ 	.byte	0x04, 0x37
        /*0002*/ 	.short	(.L_77 - .L_76)
.L_76:
        /*0004*/ 	.word	0x00000082


	//----- nvinfo : EIATTR_KPARAM_INFO
	.align		4
.L_77:
        /*0008*/ 	.byte	0x04, 0x17
        /*000a*/ 	.short	(.L_79 - .L_78)
.L_78:
        /*000c*/ 	.word	0x00000000
        /*0010*/ 	.short	0x0002
        /*0012*/ 	.short	0x000c
        /*0014*/ 	.byte	0x00, 0xf0, 0x11, 0x00


	//----- nvinfo : EIATTR_KPARAM_INFO
	.align		4
.L_79:
        /*0018*/ 	.byte	0x04, 0x17
        /*001a*/ 	.short	(.L_81 - .L_80)
.L_80:
        /*001c*/ 	.word	0x00000000
        /*0020*/ 	.short	0x0001
        /*0022*/ 	.short	0x0008
        /*0024*/ 	.byte	0x00, 0xf0, 0x11, 0x00


	//----- nvinfo : EIATTR_KPARAM_INFO
	.align		4
.L_81:
        /*0028*/ 	.byte	0x04, 0x17
        /*002a*/ 	.short	(.L_83 - .L_82)
.L_82:
        /*002c*/ 	.word	0x00000000
        /*0030*/ 	.short	0x0000
        /*0032*/ 	.short	0x0000
        /*0034*/ 	.byte	0x00, 0xf5, 0x21, 0x00


	//----- nvinfo : EIATTR_SPARSE_MMA_MASK
	.align		4
.L_83:
        /*0038*/ 	.byte	0x03, 0x50
        /*003a*/ 	.short	0x0000


	//----- nvinfo : EIATTR_MAXREG_COUNT
	.align		4
        /*003c*/ 	.byte	0x03, 0x1b
        /*003e*/ 	.short	0x00ff


	//----- nvinfo : EIATTR_NUM_BARRIERS
	.align		4
        /*0040*/ 	.byte	0x02, 0x4c
        /*0042*/ 	.byte	0x01
	.zero		1


	//----- nvinfo : EIATTR_MERCURY_ISA_VERSION
	.align		4
        /*0044*/ 	.byte	0x03, 0x5f
        /*0046*/ 	.short	0x0101


	//----- nvinfo : EIATTR_VRC_CTA_INIT_COUNT
	.align		4
        /*0048*/ 	.byte	0x02, 0x4a
	.zero		1
	.zero		1


	//----- nvinfo : EIATTR_EXIT_INSTR_OFFSETS
	.align		4
        /*004c*/ 	.byte	0x04, 0x1c
        /*004e*/ 	.short	(.L_85 - .L_84)


	//   ....[0]....
.L_84:
        /*0050*/ 	.word	0x00000030


	//   ....[1]....
        /*0054*/ 	.word	0x00000340


	//----- nvinfo : EIATTR_CRS_STACK_SIZE
	.align		4
.L_85:
        /*0058*/ 	.byte	0x04, 0x1e
        /*005a*/ 	.short	(.L_87 - .L_86)
.L_86:
        /*005c*/ 	.word	0x00000000


	//----- nvinfo : EIATTR_CBANK_PARAM_SIZE
	.align		4
.L_87:
        /*0060*/ 	.byte	0x03, 0x19
        /*0062*/ 	.short	0x0010


	//----- nvinfo : EIATTR_PARAM_CBANK
	.align		4
        /*0064*/ 	.byte	0x04, 0x0a
        /*0066*/ 	.short	(.L_89 - .L_88)
	.align		4
.L_88:
        /*0068*/ 	.word	index@(.nv.constant0._Z12second_stagePiii)
        /*006c*/ 	.short	0x0380
        /*006e*/ 	.short	0x0010


	//----- nvinfo : EIATTR_SW_WAR
	.align		4
.L_89:
        /*0070*/ 	.byte	0x04, 0x36
        /*0072*/ 	.short	(.L_91 - .L_90)
.L_90:
        /*0074*/ 	.word	0x00000008
.L_91:


//--------------------- .nv.info._Z11first_stagePiii --------------------------
	.section	.nv.info._Z11first_stagePiii,"",@"SHT_CUDA_INFO"
	.sectionflags	@""
	.align	4


	//----- nvinfo : EIATTR_CUDA_API_VERSION
	.align		4
        /*0000*/ 	.byte	0x04, 0x37
        /*0002*/ 	.short	(.L_93 - .L_92)
.L_92:
        /*0004*/ 	.word	0x00000082


	//----- nvinfo : EIATTR_KPARAM_INFO
	.align		4
.L_93:
        /*0008*/ 	.byte	0x04, 0x17
        /*000a*/ 	.short	(.L_95 - .L_94)
.L_94:
        /*000c*/ 	.word	0x00000000
        /*0010*/ 	.short	0x0002
        /*0012*/ 	.short	0x000c
        /*0014*/ 	.byte	0x00, 0xf0, 0x11, 0x00


	//----- nvinfo : EIATTR_KPARAM_INFO
	.align		4
.L_95:
        /*0018*/ 	.byte	0x04, 0x17
        /*001a*/ 	.short	(.L_97 - .L_96)
.L_96:
        /*001c*/ 	.word	0x00000000
        /*0020*/ 	.short	0x0001
        /*0022*/ 	.short	0x0008
        /*0024*/ 	.byte	0x00, 0xf0, 0x11, 0x00


	//----- nvinfo : EIATTR_KPARAM_INFO
	.align		4
.L_97:
        /*0028*/ 	.byte	0x04, 0x17
        /*002a*/ 	.short	(.L_99 - .L_98)
.L_98:
        /*002c*/ 	.word	0x00000000
        /*0030*/ 	.short	0x0000
        /*0032*/ 	.short	0x0000
        /*0034*/ 	.byte	0x00, 0xf5, 0x21, 0x00


	//----- nvinfo : EIATTR_SPARSE_MMA_MASK
	.align		4
.L_99:
        /*0038*/ 	.byte	0x03, 0x50
        /*003a*/ 	.short	0x0000


	//----- nvinfo : EIATTR_MAXREG_COUNT
	.align		4
        /*003c*/ 	.byte	0x03, 0x1b
        /*003e*/ 	.short	0x00ff


	//----- nvinfo : EIATTR_NUM_BARRIERS
	.align		4
        /*0040*/ 	.byte	0x02, 0x4c
        /*0042*/ 	.byte	0x01
	.zero		1


	//----- nvinfo : EIATTR_MERCURY_ISA_VERSION
	.align		4
        /*0044*/ 	.byte	0x03, 0x5f
        /*0046*/ 	.short	0x0101


	//----- nvinfo : EIATTR_VRC_CTA_INIT_COUNT
	.align		4
        /*0048*/ 	.byte	0x02, 0x4a
	.zero		1
	.zero		1


	//----- nvinfo : EIATTR_EXIT_INSTR_OFFSETS
	.align		4
        /*004c*/ 	.byte	0x04, 0x1c
        /*004e*/ 	.short	(.L_101 - .L_100)


	//   ....[0]....
.L_100:
        /*0050*/ 	.word	0x00000060


	//   ....[1]....
        /*0054*/ 	.word	0x00000190


	//----- nvinfo : EIATTR_CRS_STACK_SIZE
	.align		4
.L_101:
        /*0058*/ 	.byte	0x04, 0x1e
        /*005a*/ 	.short	(.L_103 - .L_102)
.L_102:
        /*005c*/ 	.word	0x00000000


	//----- nvinfo : EIATTR_CBANK_PARAM_SIZE
	.align		4
.L_103:
        /*0060*/ 	.byte	0x03, 0x19
        /*0062*/ 	.short	0x0010


	//----- nvinfo : EIATTR_PARAM_CBANK
	.align		4
        /*0064*/ 	.byte	0x04, 0x0a
        /*0066*/ 	.short	(.L_105 - .L_104)
	.align		4
.L_104:
        /*0068*/ 	.word	index@(.nv.constant0._Z11first_stagePiii)
        /*006c*/ 	.short	0x0380
        /*006e*/ 	.short	0x0010


	//----- nvinfo : EIATTR_SW_WAR
	.align		4
.L_105:
        /*0070*/ 	.byte	0x04, 0x36
        /*0072*/ 	.short	(.L_107 - .L_106)
.L_106:
        /*0074*/ 	.word	0x00000008
.L_107:


//--------------------- .nv.callgraph             --------------------------
	.section	.nv.callgraph,"",@"SHT_CUDA_CALLGRAPH"
	.align	4
	.sectionentsize	8
	.align		4
        /*0000*/ 	.word	0x00000000
	.align		4
        /*0004*/ 	.word	0xffffffff
	.align		4
        /*0008*/ 	.word	0x00000000
	.align		4
        /*000c*/ 	.word	0xfffffffe
	.align		4
        /*0010*/ 	.word	0x00000000
	.align		4
        /*0014*/ 	.word	0xfffffffd
	.align		4
        /*0018*/ 	.word	0x00000000
	.align		4
        /*001c*/ 	.word	0xfffffffc


//--------------------- .text._Z11fifth_stagePiii --------------------------
	.section	.text._Z11fifth_stagePiii,"ax",@progbits
	.align	128
        .global         _Z11fifth_stagePiii
        .type           _Z11fifth_stagePiii,@function
        .size           _Z11fifth_stagePiii,(.L_x_13 - _Z11fifth_stagePiii)
        .other          _Z11fifth_stagePiii,@"STO_CUDA_ENTRY STV_DEFAULT"
_Z11fifth_stagePiii:
.text._Z11fifth_stagePiii:
[----:B------:R-:W-:Y:S08]  /*0000*/  LDC R1, c[0x0][0x37c] ;  /* 0x0000df00ff017b82 */ /* 0x000ff00000000800 */
[----:B------:R-:W0:Y:S08]  /*0010*/  LDC R0, c[0x0][0x388] ;  /* 0x0000e200ff007b82 */ /* 0x000e300000000800 */
[----:B------:R-:W1:Y:S01]  /*0020*/  S2UR UR4, SR_CTAID.X ;  /* 0x00000000000479c3 */ /* 0x000e620000002500 */
[----:B0-----:R-:W-:-:S05]  /*0030*/  VIADD R0, R0, 0xffffffff ;  /* 0xffffffff00007836 */ /* 0x001fca0000000000 */
[----:B-1----:R-:W-:-:S13]  /*0040*/  ISETP.NE.AND P0, PT, R0, UR4, PT ;  /* 0x0000000400007c0c */ /* 0x002fda000bf05270 */
[----:B------:R-:W-:Y:S05]  /*0050*/  @!P0 EXIT ;  /* 0x000000000000894d */ /* 0x000fea0003800000 */
[----:B------:R-:W0:Y:S01]  /*0060*/  LDC R6, c[0x0][0x38c] ;  /* 0x0000e300ff067b82 */ /* 0x000e220000000800 */
[----:B------:R-:W1:Y:S07]  /*0070*/  S2R R7, SR_TID.X ;  /* 0x0000000000077919 */ /* 0x000e6e0000002100 */
[----:B------:R-:W1:Y:S01]  /*0080*/  LDC R4, c[0x0][0x360] ;  /* 0x0000d800ff047b82 */ /* 0x000e620000000800 */
[----:B0-----:R-:W-:-:S04]  /*0090*/  IABS R5, R6 ;  /* 0x0000000600057213 */ /* 0x001fc80000000000 */
[----:B------:R-:W0:Y:S01]  /*00a0*/  I2F.RP R0, R5 ;  /* 0x0000000500007306 */ /* 0x000e220000209400 */
[----:B-1----:R-:W-:-:S05]  /*00b0*/  IMAD R7, R4, UR4, R7 ;  /* 0x0000000404077c24 */ /* 0x002fca000f8e0207 */
[----:B------:R-:W-:Y:S02]  /*00c0*/  ISETP.GE.AND P2, PT, R7, RZ, PT ;  /* 0x000000ff0700720c */ /* 0x000fe40003f46270 */
[----:B0-----:R-:W0:Y:S02]  /*00d0*/  MUFU.RCP R0, R0 ;  /* 0x0000000000007308 */ /* 0x001e240000001000 */
[----:B0-----:R-:W-:Y:S02]  /*00e0*/  IADD3 R2, PT, PT, R0, 0xffffffe, RZ ;  /* 0x0ffffffe00027810 */ /* 0x001fe40007ffe0ff */
[----:B------:R-:W-:-:S04]  /*00f0*/  IABS R0, R7 ;  /* 0x0000000700007213 */ /* 0x000fc80000000000 */
[----:B------:R0:W1:Y:S02]  /*0100*/  F2I.FTZ.U32.TRUNC.NTZ R3, R2 ;  /* 0x0000000200037305 */ /* 0x000064000021f000 */
[----:B0-----:R-:W-:Y:S02]  /*0110*/  HFMA2 R2, -RZ, RZ, 0, 0 ;  /* 0x00000000ff027431 */ /* 0x001fe400000001ff */
[----:B-1----:R-:W-:-:S04]  /*0120*/  IMAD.MOV R8, RZ, RZ, -R3 ;  /* 0x000000ffff087224 */ /* 0x002fc800078e0a03 */
[----:B------:R-:W-:-:S04]  /*0130*/  IMAD R9, R8, R5, RZ ;  /* 0x0000000508097224 */ /* 0x000fc800078e02ff */
[----:B------:R-:W-:-:S06]  /*0140*/  IMAD.HI.U32 R3, R3, R9, R2 ;  /* 0x0000000903037227 */ /* 0x000fcc00078e0002 */
[----:B------:R-:W-:-:S04]  /*0150*/  IMAD.HI.U32 R3, R3, R0, RZ ;  /* 0x0000000003037227 */ /* 0x000fc800078e00ff */
[----:B------:R-:W-:-:S04]  /*0160*/  IMAD.MOV R3, RZ, RZ, -R3 ;  /* 0x000000ffff037224 */ /* 0x000fc800078e0a03 */
[----:B------:R-:W-:-:S05]  /*0170*/  IMAD R0, R5, R3, R0 ;  /* 0x0000000305007224 */ /* 0x000fca00078e0200 */
[----:B------:R-:W-:-:S13]  /*0180*/  ISETP.GT.U32.AND P0, PT, R5, R0, PT ;  /* 0x000000000500720c */ /* 0x000fda0003f04070 */
[----:B------:R-:W-:Y:S02]  /*0190*/  @!P0 IADD3 R0, PT, PT, R0, -R5, RZ ;  /* 0x8000000500008210 */ /* 0x000fe40007ffe0ff */
[----:B------:R-:W-:Y:S02]  /*01a0*/  ISETP.NE.AND P0, PT, R6, RZ, PT ;  /* 0x000000ff0600720c */ /* 0x000fe40003f05270 */
[----:B------:R-:W-:-:S13]  /*01b0*/  ISETP.GT.U32.AND P1, PT, R5, R0, PT ;  /* 0x000000000500720c */ /* 0x000fda0003f24070 */
[----:B------:R-:W-:-:S05]  /*01c0*/  @!P1 IMAD.IADD R0, R0, 0x1, -R5 ;  /* 0x0000000100009824 */ /* 0x000fca00078e0a05 */
[----:B------:R-:W-:Y:S02]  /*01d0*/  @!P2 IADD3 R0, PT, PT, -R0, RZ, RZ ;  /* 0x000000ff0000a210 */ /* 0x000fe40007ffe1ff */
[----:B------:R-:W-:-:S04]  /*01e0*/  @!P0 LOP3.LUT R0, RZ, R6, RZ, 0x33, !PT ;  /* 0x00000006ff008212 */ /* 0x000fc800078e33ff */
[----:B------:R-:W-:-:S13]  /*01f0*/  ISETP.NE.AND P0, PT, R0, RZ, PT ;  /* 0x000000ff0000720c */ /* 0x000fda0003f05270 */
[----:B------:R-:W-:Y:S05]  /*0200*/  @!P0 EXIT ;  /* 0x000000000000894d */ /* 0x000fea0003800000 */
[----:B------:R-:W0:Y:S01]  /*0210*/  LDC.64 R4, c[0x0][0x380] ;  /* 0x0000e000ff047b82 */ /* 0x000e220000000a00 */
[----:B------:R-:W1:Y:S01]  /*0220*/  LDCU.64 UR6, c[0x0][0x358] ;  /* 0x00006b00ff0677ac */ /* 0x000e620008000a00 */
[----:B------:R-:W-:-:S04]  /*0230*/  IMAD R3, R6, UR4, R6 ;  /* 0x0000000406037c24 */ /* 0x000fc8000f8e0206 */
[----:B0-----:R-:W-:-:S04]  /*0240*/  IMAD.WIDE R2, R3, 0x4, R4 ;  /* 0x0000000403027825 */ /* 0x001fc800078e0204 */
[----:B------:R-:W-:Y:S02]  /*0250*/  IMAD.WIDE R4, R7, 0x4, R4 ;  /* 0x0000000407047825 */ /* 0x000fe400078e0204 */
[----:B-1----:R-:W2:Y:S04]  /*0260*/  LDG.E R2, desc[UR6][R2.64] ;  /* 0x0000000602027981 */ /* 0x002ea8000c1e1900 */
[----:B------:R-:W2:Y:S02]  /*0270*/  LDG.E R7, desc[UR6][R4.64] ;  /* 0x0000000604077981 */ /* 0x000ea4000c1e1900 */
[----:B--2---:R-:W-:-:S05]  /*0280*/  IMAD.IADD R7, R2, 0x1, R7 ;  /* 0x0000000102077824 */ /* 0x004fca00078e0207 */
[----:B------:R-:W-:Y:S01]  /*0290*/  STG.E desc[UR6][R4.64], R7 ;  /* 0x0000000704007986 */ /* 0x000fe2000c101906 */
[----:B------:R-:W-:Y:S05]  /*02a0*/  EXIT ;  /* 0x000000000000794d */ /* 0x000fea0003800000 */
.L_x_0:
[----:B------:R-:W-:-:S00]  /*02b0*/  BRA `(.L_x_0) ;  /* 0xfffffffc00fc7947 */ /* 0x000fc0000383ffff */
[----:B------:R-:W-:-:S00]  /*02c0*/  NOP ;  /* 0x0000000000007918 */ /* 0x000fc00000000000 */
        /* <DEDUP_REMOVED lines=11> */
.L_x_13:


//--------------------- .text._Z12fourth_stagePiii --------------------------
	.section	.text._Z12fourth_stagePiii,"ax",@progbits
	.align	128
        .global         _Z12fourth_stagePiii
        .type           _Z12fourth_stagePiii,@function
        .size           _Z12fourth_stagePiii,(.L_x_14 - _Z12fourth_stagePiii)
        .other          _Z12fourth_stagePiii,@"STO_CUDA_ENTRY STV_DEFAULT"
_Z12fourth_stagePiii:
.text._Z12fourth_stagePiii:
[----:B------:R-:W-:Y:S08]  /*0000*/  LDC R1, c[0x0][0x37c] ;  /* 0x0000df00ff017b82 */ /* 0x000ff00000000800 */
[----:B------:R-:W0:Y:S02]  /*0010*/  LDC R9, c[0x0][0x38c] ;  /* 0x0000e300ff097b82 */ /* 0x000e240000000800 */
[----:B0-----:R-:W-:-:S13]  /*0020*/  ISETP.GE.AND P0, PT, R9, 0x4, PT ;  /* 0x000000040900780c */ /* 0x001fda0003f06270 */
[----:B------:R-:W-:Y:S05]  /*0030*/  @!P0 EXIT ;  /* 0x000000000000894d */ /* 0x000fea0003800000 */
[----:B------:R-:W0:Y:S01]  /*0040*/  S2R R0, SR_TID.X ;  /* 0x0000000000007919 */ /* 0x000e220000002100 */
[----:B------:R-:W1:Y:S01]  /*0050*/  LDC.64 R4, c[0x0][0x380] ;  /* 0x0000e000ff047b82 */ /* 0x000e620000000a00 */
[----:B------:R-:W0:Y:S01]  /*0060*/  LDCU UR6, c[0x0][0x388] ;  /* 0x00007100ff0677ac */ /* 0x000e220008000800 */
[----:B------:R-:W-:Y:S01]  /*0070*/  SHF.R.U32.HI R9, RZ, 0x2, R9 ;  /* 0x00000002ff097819 */ /* 0x000fe20000011609 */
[----:B------:R-:W2:Y:S05]  /*0080*/  LDCU.64 UR4, c[0x0][0x358] ;  /* 0x00006b00ff0477ac */ /* 0x000eaa0008000a00 */
[----:B------:R-:W3:Y:S01]  /*0090*/  LDC.64 R2, c[0x0][0x380] ;  /* 0x0000e000ff027b82 */ /* 0x000ee20000000a00 */
[----:B------:R-:W4:Y:S01]  /*00a0*/  LDCU UR7, c[0x0][0x38c] ;  /* 0x00007180ff0777ac */ /* 0x000f220008000800 */
[----:B------:R-:W0:Y:S02]  /*00b0*/  LDCU UR8, c[0x0][0x388] ;  /* 0x00007100ff0877ac */ /* 0x000e240008000800 */
[----:B0-----:R-:W-:-:S04]  /*00c0*/  IMAD R7, R0, UR6, RZ ;  /* 0x0000000600077c24 */ /* 0x001fc8000f8e02ff */
[----:B-12-4-:R-:W-:-:S07]  /*00d0*/  IMAD.WIDE R4, R7, 0x4, R4 ;  /* 0x0000000407047825 */ /* 0x016fce00078e0204 */
.L_x_3:
[----:B0-----:R-:W0:Y:S01]  /*00e0*/  I2F.U32.RP R8, R9 ;  /* 0x0000000900087306 */ /* 0x001e220000209000 */
[----:B------:R-:W-:Y:S01]  /*00f0*/  ISETP.NE.U32.AND P2, PT, R9, RZ, PT ;  /* 0x000000ff0900720c */ /* 0x000fe20003f45070 */
[----:B------:R-:W-:Y:S06]  /*0100*/  BSSY.RECONVERGENT B0, `(.L_x_1) ;  /* 0x0000021000007945 */ /* 0x000fec0003800200 */
[----:B0-----:R-:W0:Y:S02]  /*0110*/  MUFU.RCP R8, R8 ;  /* 0x0000000800087308 */ /* 0x001e240000001000 */
[----:B0-----:R-:W-:-:S06]  /*0120*/  VIADD R6, R8, 0xffffffe ;  /* 0x0ffffffe08067836 */ /* 0x001fcc0000000000 */
[----:B------:R0:W1:Y:S02]  /*0130*/  F2I.FTZ.U32.TRUNC.NTZ R7, R6 ;  /* 0x0000000600077305 */ /* 0x000064000021f000 */
[----:B0-----:R-:W-:Y:S02]  /*0140*/  IMAD.MOV.U32 R6, RZ, RZ, RZ ;  /* 0x000000ffff067224 */ /* 0x001fe400078e00ff */
[----:B-1----:R-:W-:-:S04]  /*0150*/  IMAD.MOV R10, RZ, RZ, -R7 ;  /* 0x000000ffff0a7224 */ /* 0x002fc800078e0a07 */
[----:B------:R-:W-:-:S04]  /*0160*/  IMAD R11, R10, R9, RZ ;  /* 0x000000090a0b7224 */ /* 0x000fc800078e02ff */
[----:B------:R-:W-:Y:S01]  /*0170*/  IMAD.HI.U32 R7, R7, R11, R6 ;  /* 0x0000000b07077227 */ /* 0x000fe200078e0006 */
[----:B------:R-:W-:-:S05]  /*0180*/  LOP3.LUT R6, RZ, R9, RZ, 0x33, !PT ;  /* 0x00000009ff067212 */ /* 0x000fca00078e33ff */
[----:B------:R-:W-:-:S05]  /*0190*/  IMAD.HI.U32 R7, R7, R0, RZ ;  /* 0x0000000007077227 */ /* 0x000fca00078e00ff */
[----:B------:R-:W-:-:S05]  /*01a0*/  IADD3 R10, PT, PT, -R7, RZ, RZ ;  /* 0x000000ff070a7210 */ /* 0x000fca0007ffe1ff */
[----:B------:R-:W-:-:S05]  /*01b0*/  IMAD R10, R9, R10, R0 ;  /* 0x0000000a090a7224 */ /* 0x000fca00078e0200 */
[----:B------:R-:W-:-:S13]  /*01c0*/  ISETP.GE.U32.AND P0, PT, R10, R9, PT ;  /* 0x000000090a00720c */ /* 0x000fda0003f06070 */
[----:B------:R-:W-:-:S05]  /*01d0*/  @P0 IMAD.IADD R10, R10, 0x1, -R9 ;  /* 0x000000010a0a0824 */ /* 0x000fca00078e0a09 */
[----:B------:R-:W-:-:S13]  /*01e0*/  ISETP.GE.U32.AND P1, PT, R10, R9, PT ;  /* 0x000000090a00720c */ /* 0x000fda0003f26070 */
[----:B------:R-:W-:-:S05]  /*01f0*/  @P1 IMAD.IADD R10, R10, 0x1, -R9 ;  /* 0x000000010a0a1824 */ /* 0x000fca00078e0a09 */
[----:B------:R-:W-:-:S04]  /*0200*/  SEL R10, R6, R10, !P2 ;  /* 0x0000000a060a7207 */ /* 0x000fc80005000000 */
[----:B------:R-:W-:-:S13]  /*0210*/  ISETP.NE.AND P3, PT, R10, RZ, PT ;  /* 0x000000ff0a00720c */ /* 0x000fda0003f65270 */
[----:B------:R-:W-:Y:S05]  /*0220*/  @P3 BRA `(.L_x_2) ;  /* 0x0000000000383947 */ /* 0x000fea0003800000 */
[----:B------:R-:W-:Y:S01]  /*0230*/  @P0 IADD3 R7, PT, PT, R7, 0x1, RZ ;  /* 0x0000000107070810 */ /* 0x000fe20007ffe0ff */
[----:B------:R-:W-:-:S04]  /*0240*/  IMAD.IADD R8, R0, 0x1, R9 ;  /* 0x0000000100087824 */ /* 0x000fc800078e0209 */
[----:B------:R-:W-:Y:S01]  /*0250*/  @P1 VIADD R7, R7, 0x1 ;  /* 0x0000000107071836 */ /* 0x000fe20000000000 */
[----:B------:R-:W-:-:S04]  /*0260*/  ISETP.GE.AND P0, PT, R8, UR7, PT ;  /* 0x0000000708007c0c */ /* 0x000fc8000bf06270 */
[----:B------:R-:W-:-:S04]  /*0270*/  SEL R6, R6, R7, !P2 ;  /* 0x0000000706067207 */ /* 0x000fc80005000000 */
[----:B------:R-:W-:-:S04]  /*0280*/  LOP3.LUT R6, R6, 0x1, RZ, 0xc0, !PT ;  /* 0x0000000106067812 */ /* 0x000fc800078ec0ff */
[----:B------:R-:W-:-:S13]  /*0290*/  ISETP.NE.U32.OR P0, PT, R6, 0x1, P0 ;  /* 0x000000010600780c */ /* 0x000fda0000705470 */
[----:B------:R-:W-:Y:S05]  /*02a0*/  @P0 BRA `(.L_x_2) ;  /* 0x0000000000180947 */ /* 0x000fea0003800000 */
[----:B------:R-:W-:Y:S01]  /*02b0*/  IMAD R7, R8, UR8, RZ ;  /* 0x0000000808077c24 */ /* 0x000fe2000f8e02ff */
[----:B------:R-:W2:Y:S03]  /*02c0*/  LDG.E R11, desc[UR4][R4.64] ;  /* 0x00000004040b7981 */ /* 0x000ea6000c1e1900 */
[----:B---3--:R-:W-:-:S06]  /*02d0*/  IMAD.WIDE R6, R7, 0x4, R2 ;  /* 0x0000000407067825 */ /* 0x008fcc00078e0202 */
[----:B------:R-:W2:Y:S02]  /*02e0*/  LDG.E R6, desc[UR4][R6.64] ;  /* 0x0000000406067981 */ /* 0x000ea4000c1e1900 */
[----:B--2---:R-:W-:-:S05]  /*02f0*/  IADD3 R11, PT, PT, R6, R11, RZ ;  /* 0x0000000b060b7210 */ /* 0x004fca0007ffe0ff */
[----:B------:R0:W-:Y:S02]  /*0300*/  STG.E desc[UR4][R4.64], R11 ;  /* 0x0000000b04007986 */ /* 0x0001e4000c101904 */
.L_x_2:
[----:B------:R-:W-:Y:S05]  /*0310*/  BSYNC.RECONVERGENT B0 ;  /* 0x0000000000007941 */ /* 0x000fea0003800200 */
.L_x_1:
[----:B------:R-:W-:Y:S01]  /*0320*/  BAR.SYNC.DEFER_BLOCKING 0x0 ;  /* 0x0000000000007b1d */ /* 0x000fe20000010000 */
[----:B------:R-:W-:Y:S02]  /*0330*/  ISETP.GT.U32.AND P0, PT, R9, 0x1, PT ;  /* 0x000000010900780c */ /* 0x000fe40003f04070 */
[----:B------:R-:W-:-:S11]  /*0340*/  SHF.R.U32.HI R9, RZ, 0x1, R9 ;  /* 0x00000001ff097819 */ /* 0x000fd60000011609 */
[----:B------:R-:W-:Y:S05]  /*0350*/  @P0 BRA `(.L_x_3) ;  /* 0xfffffffc00600947 */ /* 0x000fea000383ffff */
[----:B------:R-:W-:Y:S05]  /*0360*/  EXIT ;  /* 0x000000000000794d */ /* 0x000fea0003800000 */
.L_x_4:
        /* <DEDUP_REMOVED lines=9> */
.L_x_14:


//--------------------- .text._Z11third_stagePiii --------------------------
	.section	.text._Z11third_stagePiii,"ax",@progbits
	.align	128
        .global         _Z11third_stagePiii
        .type           _Z11third_stagePiii,@function
        .size           _Z11third_stagePiii,(.L_x_15 - _Z11third_stagePiii)
        .other          _Z11third_stagePiii,@"STO_CUDA_ENTRY STV_DEFAULT"
_Z11third_stagePiii:
.text._Z11third_stagePiii:
[----:B------:R-:W-:Y:S01]  /*0000*/  LDC R1, c[0x0][0x37c] ;  /* 0x0000df00ff017b82 */ /* 0x000fe20000000800 */
[----:B------:R-:W0:Y:S07]  /*0010*/  S2R R11, SR_TID.X ;  /* 0x00000000000b7919 */ /* 0x000e2e0000002100 */
[----:B------:R-:W1:Y:S01]  /*0020*/  LDC R13, c[0x0][0x38c] ;  /* 0x0000e300ff0d7b82 */ /* 0x000e620000000800 */
[----:B0-----:R-:W-:-:S04]  /*0030*/  LOP3.LUT R0, R11, 0x1, RZ, 0xc0, !PT ;  /* 0x000000010b007812 */ /* 0x001fc800078ec0ff */
[----:B------:R-:W-:-:S04]  /*0040*/  ISETP.NE.U32.AND P0, PT, R0, 0x1, PT ;  /* 0x000000010000780c */ /* 0x000fc80003f05070 */
[----:B-1----:R-:W-:-:S13]  /*0050*/  ISETP.LT.OR P0, PT, R13, 0x2, !P0 ;  /* 0x000000020d00780c */ /* 0x002fda0004701670 */
[----:B------:R-:W-:Y:S05]  /*0060*/  @P0 EXIT ;  /* 0x000000000000094d */ /* 0x000fea0003800000 */
[----:B------:R-:W0:Y:S01]  /*0070*/  LDC.64 R6, c[0x0][0x380] ;  /* 0x0000e000ff067b82 */ /* 0x000e220000000a00 */
[----:B------:R-:W1:Y:S01]  /*0080*/  LDCU UR6, c[0x0][0x388] ;  /* 0x00007100ff0677ac */ /* 0x000e620008000800 */
[----:B------:R-:W-:Y:S01]  /*0090*/  IMAD.MOV.U32 R0, RZ, RZ, 0x1 ;  /* 0x00000001ff007424 */ /* 0x000fe200078e00ff */
[----:B------:R-:W2:Y:S01]  /*00a0*/  LDCU.64 UR4, c[0x0][0x358] ;  /* 0x00006b00ff0477ac */ /* 0x000ea20008000a00 */
[----:B-1----:R-:W-:-:S04]  /*00b0*/  IMAD R3, R11, UR6, RZ ;  /* 0x000000060b037c24 */ /* 0x002fc8000f8e02ff */
[----:B0-2---:R-:W-:-:S07]  /*00c0*/  IMAD.WIDE R2, R3, 0x4, R6 ;  /* 0x0000000403027825 */ /* 0x005fce00078e0206 */
.L_x_5:
[----:B------:R-:W-:Y:S01]  /*00d0*/  IMAD.IADD R4, R11, 0x1, R0 ;  /* 0x000000010b047824 */ /* 0x000fe200078e0200 */
[----:B0-----:R-:W2:Y:S03]  /*00e0*/  LDG.E R9, desc[UR4][R2.64] ;  /* 0x0000000402097981 */ /* 0x001ea6000c1e1900 */
[----:B------:R-:W-:-:S04]  /*00f0*/  IMAD R5, R4, UR6, RZ ;  /* 0x0000000604057c24 */ /* 0x000fc8000f8e02ff */
[----:B------:R-:W-:-:S06]  /*0100*/  IMAD.WIDE R4, R5, 0x4, R6 ;  /* 0x0000000405047825 */ /* 0x000fcc00078e0206 */
[----:B------:R-:W2:Y:S01]  /*0110*/  LDG.E R4, desc[UR4][R4.64] ;  /* 0x0000000404047981 */ /* 0x000ea2000c1e1900 */
[----:B------:R-:W-:-:S04]  /*0120*/  SHF.L.U32 R0, R0, 0x1, RZ ;  /* 0x0000000100007819 */ /* 0x000fc800000006ff */
[C---:B------:R-:W-:Y:S02]  /*0130*/  LOP3.LUT P0, RZ, R0.reuse, R11, RZ, 0xc0, !PT ;  /* 0x0000000b00ff7212 */ /* 0x040fe4000780c0ff */
[----:B------:R-:W-:Y:S01]  /*0140*/  ISETP.LT.AND P1, PT, R0, R13, PT ;  /* 0x0000000d0000720c */ /* 0x000fe20003f21270 */
[----:B------:R-:W-:Y:S05]  /*0150*/  WARPSYNC.ALL ;  /* 0x0000000000007948 */ /* 0x000fea0003800000 */
[----:B--2---:R-:W-:-:S05]  /*0160*/  IADD3 R9, PT, PT, R4, R9, RZ ;  /* 0x0000000904097210 */ /* 0x004fca0007ffe0ff */
[----:B------:R0:W-:Y:S01]  /*0170*/  STG.E desc[UR4][R2.64], R9 ;  /* 0x0000000902007986 */ /* 0x0001e2000c101904 */
[----:B------:R-:W-:Y:S06]  /*0180*/  BAR.SYNC.DEFER_BLOCKING 0x0 ;  /* 0x0000000000007b1d */ /* 0x000fec0000010000 */
[----:B------:R-:W-:Y:S05]  /*0190*/  @!P0 BRA P1, `(.L_x_5) ;  /* 0xfffffffc00cc8947 */ /* 0x000fea000083ffff */
[----:B------:R-:W-:Y:S05]  /*01a0*/  EXIT ;  /* 0x000000000000794d */ /* 0x000fea0003800000 */
.L_x_6:
        /* <DEDUP_REMOVED lines=13> */
.L_x_15:


//--------------------- .text._Z12second_stagePiii --------------------------
	.section	.text._Z12second_stagePiii,"ax",@progbits
	.align	128
        .global         _Z12second_stagePiii
        .type           _Z12second_stagePiii,@function
        .size           _Z12second_stagePiii,(.L_x_16 - _Z12second_stagePiii)
        .other          _Z12second_stagePiii,@"STO_CUDA_ENTRY STV_DEFAULT"
_Z12second_stagePiii:
.text._Z12second_stagePiii:
        /* <DEDUP_REMOVED lines=8> */
[----:B------:R-:W0:Y:S01]  /*0080*/  S2R R5, SR_CTAID.X ;  /* 0x0000000000057919 */ /* 0x000e220000002500 */
[----:B------:R-:W2:Y:S01]  /*0090*/  LDCU.64 UR6, c[0x0][0x358] ;  /* 0x00006b00ff0677ac */ /* 0x000ea20008000a00 */
[----:B0-----:R-:W-:-:S04]  /*00a0*/  IMAD R5, R5, UR4, R0 ;  /* 0x0000000405057c24 */ /* 0x001fc8000f8e0200 */
[----:B-12---:R-:W-:-:S07]  /*00b0*/  IMAD.WIDE R2, R5, 0x4, R2 ;  /* 0x0000000405027825 */ /* 0x006fce00078e0202 */
.L_x_9:
        /* <DEDUP_REMOVED lines=11> */
[----:B------:R-:W-:-:S04]  /*0170*/  IMAD.HI.U32 R5, R5, R0, RZ ;  /* 0x0000000005057227 */ /* 0x000fc800078e00ff */
[----:B------:R-:W-:-:S04]  /*0180*/  IMAD.MOV R8, RZ, RZ, -R5 ;  /* 0x000000ffff087224 */ /* 0x000fc800078e0a05 */
[----:B------:R-:W-:-:S05]  /*0190*/  IMAD R8, R7, R8, R0 ;  /* 0x0000000807087224 */ /* 0x000fca00078e0200 */
[----:B------:R-:W-:-:S13]  /*01a0*/  ISETP.GE.U32.AND P0, PT, R8, R7, PT ;  /* 0x000000070800720c */ /* 0x000fda0003f06070 */
[----:B------:R-:W-:-:S05]  /*01b0*/  @P0 IMAD.IADD R8, R8, 0x1, -R7 ;  /* 0x0000000108080824 */ /* 0x000fca00078e0a07 */
[----:B------:R-:W-:-:S13]  /*01c0*/  ISETP.GE.U32.AND P1, PT, R8, R7, PT ;  /* 0x000000070800720c */ /* 0x000fda0003f26070 */
[----:B------:R-:W-:-:S04]  /*01d0*/  @P1 IADD3 R8, PT, PT, R8, -R7, RZ ;  /* 0x8000000708081210 */ /* 0x000fc80007ffe0ff */
[----:B------:R-:W-:-:S04]  /*01e0*/  SEL R8, R4, R8, !P2 ;  /* 0x0000000804087207 */ /* 0x000fc80005000000 */
[----:B------:R-:W-:-:S13]  /*01f0*/  ISETP.NE.AND P3, PT, R8, RZ, PT ;  /* 0x000000ff0800720c */ /* 0x000fda0003f65270 */
[----:B------:R-:W-:Y:S05]  /*0200*/  @P3 BRA `(.L_x_8) ;  /* 0x0000000000383947 */ /* 0x000fea0003800000 */
[----:B------:R-:W-:Y:S02]  /*0210*/  @P0 VIADD R5, R5, 0x1 ;  /* 0x0000000105050836 */ /* 0x000fe40000000000 */
[----:B------:R-:W-:Y:S02]  /*0220*/  IMAD.IADD R6, R0, 0x1, R7 ;  /* 0x0000000100067824 */ /* 0x000fe400078e0207 */
[----:B------:R-:W-:-:S03]  /*0230*/  @P1 VIADD R5, R5, 0x1 ;  /* 0x0000000105051836 */ /* 0x000fc60000000000 */
[----:B------:R-:W-:Y:S02]  /*0240*/  ISETP.GE.U32.AND P0, PT, R6, UR4, PT ;  /* 0x0000000406007c0c */ /* 0x000fe4000bf06070 */
[----:B------:R-:W-:-:S04]  /*0250*/  SEL R4, R4, R5, !P2 ;  /* 0x0000000504047207 */ /* 0x000fc80005000000 */
[----:B------:R-:W-:-:S04]  /*0260*/  LOP3.LUT R4, R4, 0x1, RZ, 0xc0, !PT ;  /* 0x0000000104047812 */ /* 0x000fc800078ec0ff */
[----:B------:R-:W-:-:S13]  /*0270*/  ISETP.NE.U32.OR P0, PT, R4, 0x1, P0 ;  /* 0x000000010400780c */ /* 0x000fda0000705470 */
[----:B------:R-:W-:Y:S05]  /*0280*/  @P0 BRA `(.L_x_8) ;  /* 0x0000000000180947 */ /* 0x000fea0003800000 */
[----:B------:R-:W-:Y:S01]  /*0290*/  LEA R4, P0, R7, R2, 0x2 ;  /* 0x0000000207047211 */ /* 0x000fe200078010ff */
[----:B------:R-:W2:Y:S03]  /*02a0*/  LDG.E R9, desc[UR6][R2.64] ;  /* 0x0000000602097981 */ /* 0x000ea6000c1e1900 */
[----:B------:R-:W-:-:S05]  /*02b0*/  IADD3.X R5, PT, PT, RZ, R3, RZ, P0, !PT ;  /* 0x00000003ff057210 */ /* 0x000fca00007fe4ff */
[----:B------:R-:W2:Y:S02]  /*02c0*/  LDG.E R4, desc[UR6][R4.64] ;  /* 0x0000000604047981 */ /* 0x000ea4000c1e1900 */
[----:B--2---:R-:W-:-:S05]  /*02d0*/  IMAD.IADD R9, R4, 0x1, R9 ;  /* 0x0000000104097824 */ /* 0x004fca00078e0209 */
[----:B------:R0:W-:Y:S02]  /*02e0*/  STG.E desc[UR6][R2.64], R9 ;  /* 0x0000000902007986 */ /* 0x0001e4000c101906 */
.L_x_8:
[----:B------:R-:W-:Y:S05]  /*02f0*/  BSYNC.RECONVERGENT B0 ;  /* 0x0000000000007941 */ /* 0x000fea0003800200 */
.L_x_7:
[----:B------:R-:W-:Y:S01]  /*0300*/  BAR.SYNC.DEFER_BLOCKING 0x0 ;  /* 0x0000000000007b1d */ /* 0x000fe20000010000 */
[----:B------:R-:W-:Y:S02]  /*0310*/  ISETP.GT.U32.AND P0, PT, R7, 0x1, PT ;  /* 0x000000010700780c */ /* 0x000fe40003f04070 */
[----:B------:R-:W-:-:S11]  /*0320*/  SHF.R.U32.HI R7, RZ, 0x1, R7 ;  /* 0x00000001ff077819 */ /* 0x000fd60000011607 */
[----:B------:R-:W-:Y:S05]  /*0330*/  @P0 BRA `(.L_x_9) ;  /* 0xfffffffc00600947 */ /* 0x000fea000383ffff */
[----:B------:R-:W-:Y:S05]  /*0340*/  EXIT ;  /* 0x000000000000794d */ /* 0x000fea0003800000 */
.L_x_10:
        /* <DEDUP_REMOVED lines=11> */
.L_x_16:


//--------------------- .text._Z11first_stagePiii --------------------------
	.section	.text._Z11first_stagePiii,"ax",@progbits
	.align	128
        .global         _Z11first_stagePiii
        .type           _Z11first_stagePiii,@function
        .size           _Z11first_stagePiii,(.L_x_17 - _Z11first_stagePiii)
        .other          _Z11first_stagePiii,@"STO_CUDA_ENTRY STV_DEFAULT"
_Z11first_stagePiii:
.text._Z11first_stagePiii:
[----:B------:R-:W-:Y:S01]  /*0000*/  LDC R1, c[0x0][0x37c] ;  /* 0x0000df00ff017b82 */ /* 0x000fe20000000800 */
[----:B------:R-:W0:Y:S07]  /*0010*/  S2R R0, SR_TID.X ;  /* 0x0000000000007919 */ /* 0x000e2e0000002100 */
[----:B------:R-:W1:Y:S01]  /*0020*/  LDC R6, c[0x0][0x38c] ;  /* 0x0000e300ff067b82 */ /* 0x000e620000000800 */
[----:B0-----:R-:W-:-:S04]  /*0030*/  LOP3.LUT R2, R0, 0x1, RZ, 0xc0, !PT ;  /* 0x0000000100027812 */ /* 0x001fc800078ec0ff */
[----:B------:R-:W-:-:S04]  /*0040*/  ISETP.NE.U32.AND P0, PT, R2, 0x1, PT ;  /* 0x000000010200780c */ /* 0x000fc80003f05070 */
[----:B-1----:R-:W-:-:S13]  /*0050*/  ISETP.LT.OR P0, PT, R6, 0x2, !P0 ;  /* 0x000000020600780c */ /* 0x002fda0004701670 */
[----:B------:R-:W-:Y:S05]  /*0060*/  @P0 EXIT ;  /* 0x000000000000094d */ /* 0x000fea0003800000 */
[----:B------:R-:W0:Y:S01]  /*0070*/  S2R R5, SR_CTAID.X ;  /* 0x0000000000057919 */ /* 0x000e220000002500 */
[----:B------:R-:W1:Y:S01]  /*0080*/  LDC.64 R2, c[0x0][0x380] ;  /* 0x0000e000ff027b82 */ /* 0x000e620000000a00 */
[----:B------:R-:W0:Y:S01]  /*0090*/  LDCU UR4, c[0x0][0x360] ;  /* 0x00006c00ff0477ac */ /* 0x000e220008000800 */
[----:B------:R-:W-:Y:S01]  /*00a0*/  IMAD.MOV.U32 R7, RZ, RZ, 0x1 ;  /* 0x00000001ff077424 */ /* 0x000fe200078e00ff */
[----:B------:R-:W2:Y:S01]  /*00b0*/  LDCU.64 UR6, c[0x0][0x358] ;  /* 0x00006b00ff0677ac */ /* 0x000ea20008000a00 */
[----:B0-----:R-:W-:-:S04]  /*00c0*/  IMAD R5, R5, UR4, R0 ;  /* 0x0000000405057c24 */ /* 0x001fc8000f8e0200 */
[----:B-12---:R-:W-:-:S07]  /*00d0*/  IMAD.WIDE R2, R5, 0x4, R2 ;  /* 0x0000000405027825 */ /* 0x006fce00078e0202 */
.L_x_11:
[C---:B------:R-:W-:Y:S01]  /*00e0*/  IMAD.WIDE R4, R7.reuse, 0x4, R2 ;  /* 0x0000000407047825 */ /* 0x040fe200078e0202 */
[----:B0-----:R-:W2:Y:S05]  /*00f0*/  LDG.E R9, desc[UR6][R2.64] ;  /* 0x0000000602097981 */ /* 0x001eaa000c1e1900 */
[----:B------:R-:W2:Y:S01]  /*0100*/  LDG.E R4, desc[UR6][R4.64] ;  /* 0x0000000604047981 */ /* 0x000ea2000c1e1900 */
[----:B------:R-:W-:Y:S01]  /*0110*/  IMAD.SHL.U32 R7, R7, 0x2, RZ ;  /* 0x0000000207077824 */ /* 0x000fe200078e00ff */
[----:B------:R-:W-:Y:S05]  /*0120*/  WARPSYNC.ALL ;  /* 0x0000000000007948 */ /* 0x000fea0003800000 */
[----:B------:R-:W-:-:S02]  /*0130*/  LOP3.LUT P0, RZ, R7, R0, RZ, 0xc0, !PT ;  /* 0x0000000007ff7212 */ /* 0x000fc4000780c0ff */
[----:B------:R-:W-:Y:S02]  /*0140*/  ISETP.LT.AND P1, PT, R7, R6, PT ;  /* 0x000000060700720c */ /* 0x000fe40003f21270 */
[----:B--2---:R-:W-:-:S05]  /*0150*/  IADD3 R9, PT, PT, R4, R9, RZ ;  /* 0x0000000904097210 */ /* 0x004fca0007ffe0ff */
[----:B------:R0:W-:Y:S01]  /*0160*/  STG.E desc[UR6][R2.64], R9 ;  /* 0x0000000902007986 */ /* 0x0001e2000c101906 */
[----:B------:R-:W-:Y:S06]  /*0170*/  BAR.SYNC.DEFER_BLOCKING 0x0 ;  /* 0x0000000000007b1d */ /* 0x000fec0000010000 */
[----:B------:R-:W-:Y:S05]  /*0180*/  @!P0 BRA P1, `(.L_x_11) ;  /* 0xfffffffc00d48947 */ /* 0x000fea000083ffff */
[----:B------:R-:W-:Y:S05]  /*0190*/  EXIT ;  /* 0x000000000000794d */ /* 0x000fea0003800000 */
.L_x_12:
        /* <DEDUP_REMOVED lines=14> */
.L_x_17:


//--------------------- .nv.shared.reserved.0     --------------------------
	.section	.nv.shared.reserved.0,"aw",@nobits
	.weak		__nv_reservedSMEM_offset_0_alias
	.size		__nv_reservedSMEM_offset_0_alias, 0, 64
	.other		__nv_reservedSMEM_offset_0_alias,@"STO_CUDA_RESERVED_SHARED STV_DEFAULT"
__nv_reservedSMEM_offset_0_alias:
	.zero		0
	.zero		64


//--------------------- .nv.constant0._Z11fifth_stagePiii --------------------------
	.section	.nv.constant0._Z11fifth_stagePiii,"a",@progbits
	.sectionflags	@""
	.align	4
.nv.constant0._Z11fifth_stagePiii:
	.zero		912


//--------------------- .nv.constant0._Z12fourth_stagePiii --------------------------
	.section	.nv.constant0._Z12fourth_stagePiii,"a",@progbits
	.sectionflags	@""
	.align	4
.nv.constant0._Z12fourth_stagePiii:
	.zero		912


//--------------------- .nv.constant0._Z11third_stagePiii --------------------------
	.section	.nv.constant0._Z11third_stagePiii,"a",@progbits
	.sectionflags	@""
	.align	4
.nv.constant0._Z11third_stagePiii:
	.zero		912


//--------------------- .nv.constant0._Z12second_stagePiii --------------------------
	.section	.nv.constant0._Z12second_stagePiii,"a",@progbits
	.sectionflags	@""
	.align	4
.nv.constant0._Z12second_stagePiii:
	.zero		912


//--------------------- .nv.constant0._Z11first_stagePiii --------------------------
	.section	.nv.constant0._Z11first_stagePiii,"a",@progbits
	.sectionflags	@""
	.align	4
.nv.constant0._Z11first_stagePiii:
	.zero		912


//--------------------- SYMBOLS --------------------------

	.type		.nv.reservedSmem.offset0,@object
	.size		.nv.reservedSmem.offset0,0x4
